//
// Generated by NVIDIA NVVM Compiler
//
// Compiler Build ID: CL-36424714
// Cuda compilation tools, release 13.0, V13.0.88
// Based on NVVM 20.0.0
//

.version 9.0
.target sm_100
.address_size 64

	// .globl	_Z17per_row_AB_kernelPlS_S_ll

.visible .entry _Z17per_row_AB_kernelPlS_S_ll(
	.param .u64 .ptr .align 1 _Z17per_row_AB_kernelPlS_S_ll_param_0,
	.param .u64 .ptr .align 1 _Z17per_row_AB_kernelPlS_S_ll_param_1,
	.param .u64 .ptr .align 1 _Z17per_row_AB_kernelPlS_S_ll_param_2,
	.param .u64 _Z17per_row_AB_kernelPlS_S_ll_param_3,
	.param .u64 _Z17per_row_AB_kernelPlS_S_ll_param_4
)
{


	ret;

}
	// .globl	_Z20per_column_AB_kernelPlS_S_ll
.visible .entry _Z20per_column_AB_kernelPlS_S_ll(
	.param .u64 .ptr .align 1 _Z20per_column_AB_kernelPlS_S_ll_param_0,
	.param .u64 .ptr .align 1 _Z20per_column_AB_kernelPlS_S_ll_param_1,
	.param .u64 .ptr .align 1 _Z20per_column_AB_kernelPlS_S_ll_param_2,
	.param .u64 _Z20per_column_AB_kernelPlS_S_ll_param_3,
	.param .u64 _Z20per_column_AB_kernelPlS_S_ll_param_4
)
{


	ret;

}
	// .globl	_Z18per_element_kernelPlS_S_ll
.visible .entry _Z18per_element_kernelPlS_S_ll(
	.param .u64 .ptr .align 1 _Z18per_element_kernelPlS_S_ll_param_0,
	.param .u64 .ptr .align 1 _Z18per_element_kernelPlS_S_ll_param_1,
	.param .u64 .ptr .align 1 _Z18per_element_kernelPlS_S_ll_param_2,
	.param .u64 _Z18per_element_kernelPlS_S_ll_param_3,
	.param .u64 _Z18per_element_kernelPlS_S_ll_param_4
)
{


	ret;

}


// ===== COMPILED SASS (sm_100) =====

	.target	sm_100

	.elftype	@"ET_EXEC"


//--------------------- .note.nv.tkinfo           --------------------------
	.section	.note.nv.tkinfo,"",@"SHT_NOTE"
	.sectionflags	@"SHF_NOTE_NV_TKINFO"
	.tkinfo
        /*0018*/ 	.word	0x00000002
        /*0030*/ 	.string	""
        /*0030*/ 	.string	"ptxas"
        /*0030*/ 	.string	"Cuda compilation tools, release 13.0, V13.0.88"
        /*0030*/ 	.string	"Build cuda_13.0.r13.0/compiler.36424714_0"
        /*0030*/ 	.string	"-arch sm_100 -m 64 "



//--------------------- .note.nv.cuinfo           --------------------------
	.section	.note.nv.cuinfo,"",@"SHT_NOTE"
	.sectionflags	@"SHF_NOTE_NV_CUINFO"
        /*0018*/ 	.short	0x0002
        /*001a*/ 	.short	0x0064
        /*001c*/ 	.short	0x0082
	.zero		2


//--------------------- .nv.info                  --------------------------
	.section	.nv.info,"",@"SHT_CUDA_INFO"
	.align	4


	//----- nvinfo : EIATTR_REGCOUNT
	.align		4
        /*0000*/ 	.byte	0x04, 0x2f
        /*0002*/ 	.short	(.L_1 - .L_0)
	.align		4
.L_0:
        /*0004*/ 	.word	index@(_Z17per_row_AB_kernelPlS_S_ll)
        /*0008*/ 	.word	0x00000004


	//----- nvinfo : EIATTR_FRAME_SIZE
	.align		4
.L_1:
        /*000c*/ 	.byte	0x04, 0x11
        /*000e*/ 	.short	(.L_3 - .L_2)
	.align		4
.L_2:
        /*0010*/ 	.word	index@(_Z17per_row_AB_kernelPlS_S_ll)
        /*0014*/ 	.word	0x00000000


	//----- nvinfo : EIATTR_REGCOUNT
	.align		4
.L_3:
        /*0018*/ 	.byte	0x04, 0x2f
        /*001a*/ 	.short	(.L_5 - .L_4)
	.align		4
.L_4:
        /*001c*/ 	.word	index@(_Z20per_column_AB_kernelPlS_S_ll)
        /*0020*/ 	.word	0x00000004


	//----- nvinfo : EIATTR_FRAME_SIZE
	.align		4
.L_5:
        /*0024*/ 	.byte	0x04, 0x11
        /*0026*/ 	.short	(.L_7 - .L_6)
	.align		4
.L_6:
        /*0028*/ 	.word	index@(_Z20per_column_AB_kernelPlS_S_ll)
        /*002c*/ 	.word	0x00000000


	//----- nvinfo : EIATTR_REGCOUNT
	.align		4
.L_7:
        /*0030*/ 	.byte	0x04, 0x2f
        /*0032*/ 	.short	(.L_9 - .L_8)
	.align		4
.L_8:
        /*0034*/ 	.word	index@(_Z18per_element_kernelPlS_S_ll)
        /*0038*/ 	.word	0x00000004


	//----- nvinfo : EIATTR_FRAME_SIZE
	.align		4
.L_9:
        /*003c*/ 	.byte	0x04, 0x11
        /*003e*/ 	.short	(.L_11 - .L_10)
	.align		4
.L_10:
        /*0040*/ 	.word	index@(_Z18per_element_kernelPlS_S_ll)
        /*0044*/ 	.word	0x00000000


	//----- nvinfo : EIATTR_MIN_STACK_SIZE
	.align		4
.L_11:
        /*0048*/ 	.byte	0x04, 0x12
        /*004a*/ 	.short	(.L_13 - .L_12)
	.align		4
.L_12:
        /*004c*/ 	.word	index@(_Z18per_element_kernelPlS_S_ll)
        /*0050*/ 	.word	0x00000000


	//----- nvinfo : EIATTR_MIN_STACK_SIZE
	.align		4
.L_13:
        /*0054*/ 	.byte	0x04, 0x12
        /*0056*/ 	.short	(.L_15 - .L_14)
	.align		4
.L_14:
        /*0058*/ 	.word	index@(_Z20per_column_AB_kernelPlS_S_ll)
        /*005c*/ 	.word	0x00000000


	//----- nvinfo : EIATTR_MIN_STACK_SIZE
	.align		4
.L_15:
        /*0060*/ 	.byte	0x04, 0x12
        /*0062*/ 	.short	(.L_17 - .L_16)
	.align		4
.L_16:
        /*0064*/ 	.word	index@(_Z17per_row_AB_kernelPlS_S_ll)
        /*0068*/ 	.word	0x00000000
.L_17:


//--------------------- .nv.compat                --------------------------
	.section	.nv.compat,"",@"SHT_CUDA_COMPAT_INFO"
	.align	4
        /*0000*/ 	.byte	0x02, 0x09, 0x00, 0x00, 0x02, 0x02, 0x01, 0x00, 0x02, 0x05, 0x05, 0x00, 0x03, 0x07, 0x01, 0x01
        /*0010*/ 	.byte	0x02, 0x03, 0x00, 0x00, 0x02, 0x06, 0x01, 0x00, 0x04, 0x0b, 0x08, 0x00, 0x09, 0x00, 0x00, 0x00
        /*0020*/ 	.byte	0x00, 0x00, 0x00, 0x00


//--------------------- .nv.info._Z18per_element_kernelPlS_S_ll --------------------------
	.section	.nv.info._Z18per_element_kernelPlS_S_ll,"",@"SHT_CUDA_INFO"
	.sectionflags	@""
	.align	4


	//----- nvinfo : EIATTR_CUDA_API_VERSION
	.align		4
        /*0000*/ 	.byte	0x04, 0x37
        /*0002*/ 	.short	(.L_19 - .L_18)
.L_18:
        /*0004*/ 	.word	0x00000082


	//----- nvinfo : EIATTR_KPARAM_INFO
	.align		4
.L_19:
        /*0008*/ 	.byte	0x04, 0x17
        /*000a*/ 	.short	(.L_21 - .L_20)
.L_20:
        /*000c*/ 	.word	0x00000000
        /*0010*/ 	.short	0x0004
        /*0012*/ 	.short	0x0020
        /*0014*/ 	.byte	0x00, 0xf0, 0x21, 0x00


	//----- nvinfo : EIATTR_KPARAM_INFO
	.align		4
.L_21:
        /*0018*/ 	.byte	0x04, 0x17
        /*001a*/ 	.short	(.L_23 - .L_22)
.L_22:
        /*001c*/ 	.word	0x00000000
        /*0020*/ 	.short	0x0003
        /*0022*/ 	.short	0x0018
        /*0024*/ 	.byte	0x00, 0xf0, 0x21, 0x00


	//----- nvinfo : EIATTR_KPARAM_INFO
	.align		4
.L_23:
        /*0028*/ 	.byte	0x04, 0x17
        /*002a*/ 	.short	(.L_25 - .L_24)
.L_24:
        /*002c*/ 	.word	0x00000000
        /*0030*/ 	.short	0x0002
        /*0032*/ 	.short	0x0010
        /*0034*/ 	.byte	0x00, 0xf5, 0x21, 0x00


	//----- nvinfo : EIATTR_KPARAM_INFO
	.align		4
.L_25:
        /*0038*/ 	.byte	0x04, 0x17
        /*003a*/ 	.short	(.L_27 - .L_26)
.L_26:
        /*003c*/ 	.word	0x00000000
        /*0040*/ 	.short	0x0001
        /*0042*/ 	.short	0x0008
        /*0044*/ 	.byte	0x00, 0xf5, 0x21, 0x00


	//----- nvinfo : EIATTR_KPARAM_INFO
	.align		4
.L_27:
        /*0048*/ 	.byte	0x04, 0x17
        /*004a*/ 	.short	(.L_29 - .L_28)
.L_28:
        /*004c*/ 	.word	0x00000000
        /*0050*/ 	.short	0x0000
        /*0052*/ 	.short	0x0000
        /*0054*/ 	.byte	0x00, 0xf5, 0x21, 0x00


	//----- nvinfo : EIATTR_SPARSE_MMA_MASK
	.align		4
.L_29:
        /*0058*/ 	.byte	0x03, 0x50
        /*005a*/ 	.short	0x0000


	//----- nvinfo : EIATTR_MAXREG_COUNT
	.align		4
        /*005c*/ 	.byte	0x03, 0x1b
        /*005e*/ 	.short	0x00ff


	//----- nvinfo : EIATTR_MERCURY_ISA_VERSION
	.align		4
        /*0060*/ 	.byte	0x03, 0x5f
        /*0062*/ 	.short	0x0101


	//----- nvinfo : EIATTR_VRC_CTA_INIT_COUNT
	.align		4
        /*0064*/ 	.byte	0x02, 0x4a
	.zero		1
	.zero		1


	//----- nvinfo : EIATTR_EXIT_INSTR_OFFSETS
	.align		4
        /*0068*/ 	.byte	0x04, 0x1c
        /*006a*/ 	.short	(.L_31 - .L_30)


	//   ....[0]....
.L_30:
        /*006c*/ 	.word	0x00000010


	//----- nvinfo : EIATTR_CBANK_PARAM_SIZE
	.align		4
.L_31:
        /*0070*/ 	.byte	0x03, 0x19
        /*0072*/ 	.short	0x0028


	//----- nvinfo : EIATTR_PARAM_CBANK
	.align		4
        /*0074*/ 	.byte	0x04, 0x0a
        /*0076*/ 	.short	(.L_33 - .L_32)
	.align		4
.L_32:
        /*0078*/ 	.word	index@(.nv.constant0._Z18per_element_kernelPlS_S_ll)
        /*007c*/ 	.short	0x0380
        /*007e*/ 	.short	0x0028


	//----- nvinfo : EIATTR_SW_WAR
	.align		4
.L_33:
        /*0080*/ 	.byte	0x04, 0x36
        /*0082*/ 	.short	(.L_35 - .L_34)
.L_34:
        /*0084*/ 	.word	0x00000008
.L_35:


//--------------------- .nv.info._Z20per_column_AB_kernelPlS_S_ll --------------------------
	.section	.nv.info._Z20per_column_AB_kernelPlS_S_ll,"",@"SHT_CUDA_INFO"
	.sectionflags	@""
	.align	4


	//----- nvinfo : EIATTR_CUDA_API_VERSION
	.align		4
        /*0000*/ 	.byte	0x04, 0x37
        /*0002*/ 	.short	(.L_37 - .L_36)
.L_36:
        /*0004*/ 	.word	0x00000082


	//----- nvinfo : EIATTR_KPARAM_INFO
	.align		4
.L_37:
        /*0008*/ 	.byte	0x04, 0x17
        /*000a*/ 	.short	(.L_39 - .L_38)
.L_38:
        /*000c*/ 	.word	0x00000000
        /*0010*/ 	.short	0x0004
        /*0012*/ 	.short	0x0020
        /*0014*/ 	.byte	0x00, 0xf0, 0x21, 0x00


	//----- nvinfo : EIATTR_KPARAM_INFO
	.align		4
.L_39:
        /*0018*/ 	.byte	0x04, 0x17
        /*001a*/ 	.short	(.L_41 - .L_40)
.L_40:
        /*001c*/ 	.word	0x00000000
        /*0020*/ 	.short	0x0003
        /*0022*/ 	.short	0x0018
        /*0024*/ 	.byte	0x00, 0xf0, 0x21, 0x00


	//----- nvinfo : EIATTR_KPARAM_INFO
	.align		4
.L_41:
        /*0028*/ 	.byte	0x04, 0x17
        /*002a*/ 	.short	(.L_43 - .L_42)
.L_42:
        /*002c*/ 	.word	0x00000000
        /*0030*/ 	.short	0x0002
        /*0032*/ 	.short	0x0010
        /*0034*/ 	.byte	0x00, 0xf5, 0x21, 0x00


	//----- nvinfo : EIATTR_KPARAM_INFO
	.align		4
.L_43:
        /*0038*/ 	.byte	0x04, 0x17
        /*003a*/ 	.short	(.L_45 - .L_44)
.L_44:
        /*003c*/ 	.word	0x00000000
        /*0040*/ 	.short	0x0001
        /*0042*/ 	.short	0x0008
        /*0044*/ 	.byte	0x00, 0xf5, 0x21, 0x00


	//----- nvinfo : EIATTR_KPARAM_INFO
	.align		4
.L_45:
        /*0048*/ 	.byte	0x04, 0x17
        /*004a*/ 	.short	(.L_47 - .L_46)
.L_46:
        /*004c*/ 	.word	0x00000000
        /*0050*/ 	.short	0x0000
        /*0052*/ 	.short	0x0000
        /*0054*/ 	.byte	0x00, 0xf5, 0x21, 0x00


	//----- nvinfo : EIATTR_SPARSE_MMA_MASK
	.align		4
.L_47:
        /*0058*/ 	.byte	0x03, 0x50
        /*005a*/ 	.short	0x0000


	//----- nvinfo : EIATTR_MAXREG_COUNT
	.align		4
        /*005c*/ 	.byte	0x03, 0x1b
        /*005e*/ 	.short	0x00ff


	//----- nvinfo : EIATTR_MERCURY_ISA_VERSION
	.align		4
        /*0060*/ 	.byte	0x03, 0x5f
        /*0062*/ 	.short	0x0101


	//----- nvinfo : EIATTR_VRC_CTA_INIT_COUNT
	.align		4
        /*0064*/ 	.byte	0x02, 0x4a
	.zero		1
	.zero		1


	//----- nvinfo : EIATTR_EXIT_INSTR_OFFSETS
	.align		4
        /*0068*/ 	.byte	0x04, 0x1c
        /*006a*/ 	.short	(.L_49 - .L_48)


	//   ....[0]....
.L_48:
        /*006c*/ 	.word	0x00000010


	//----- nvinfo : EIATTR_CBANK_PARAM_SIZE
	.align		4
.L_49:
        /*0070*/ 	.byte	0x03, 0x19
        /*0072*/ 	.short	0x0028


	//----- nvinfo : EIATTR_PARAM_CBANK
	.align		4
        /*0074*/ 	.byte	0x04, 0x0a
        /*0076*/ 	.short	(.L_51 - .L_50)
	.align		4
.L_50:
        /*0078*/ 	.word	index@(.nv.constant0._Z20per_column_AB_kernelPlS_S_ll)
        /*007c*/ 	.short	0x0380
        /*007e*/ 	.short	0x0028


	//----- nvinfo : EIATTR_SW_WAR
	.align		4
.L_51:
        /*0080*/ 	.byte	0x04, 0x36
        /*0082*/ 	.short	(.L_53 - .L_52)
.L_52:
        /*0084*/ 	.word	0x00000008
.L_53:


//--------------------- .nv.info._Z17per_row_AB_kernelPlS_S_ll --------------------------
	.section	.nv.info._Z17per_row_AB_kernelPlS_S_ll,"",@"SHT_CUDA_INFO"
	.sectionflags	@""
	.align	4


	//----- nvinfo : EIATTR_CUDA_API_VERSION
	.align		4
        /*0000*/ 	.byte	0x04, 0x37
        /*0002*/ 	.short	(.L_55 - .L_54)
.L_54:
        /*0004*/ 	.word	0x00000082


	//----- nvinfo : EIATTR_KPARAM_INFO
	.align		4
.L_55:
        /*0008*/ 	.byte	0x04, 0x17
        /*000a*/ 	.short	(.L_57 - .L_56)
.L_56:
        /*000c*/ 	.word	0x00000000
        /*0010*/ 	.short	0x0004
        /*0012*/ 	.short	0x0020
        /*0014*/ 	.byte	0x00, 0xf0, 0x21, 0x00


	//----- nvinfo : EIATTR_KPARAM_INFO
	.align		4
.L_57:
        /*0018*/ 	.byte	0x04, 0x17
        /*001a*/ 	.short	(.L_59 - .L_58)
.L_58:
        /*001c*/ 	.word	0x00000000
        /*0020*/ 	.short	0x0003
        /*0022*/ 	.short	0x0018
        /*0024*/ 	.byte	0x00, 0xf0, 0x21, 0x00


	//----- nvinfo : EIATTR_KPARAM_INFO
	.align		4
.L_59:
        /*0028*/ 	.byte	0x04, 0x17
        /*002a*/ 	.short	(.L_61 - .L_60)
.L_60:
        /*002c*/ 	.word	0x00000000
        /*0030*/ 	.short	0x0002
        /*0032*/ 	.short	0x0010
        /*0034*/ 	.byte	0x00, 0xf5, 0x21, 0x00


	//----- nvinfo : EIATTR_KPARAM_INFO
	.align		4
.L_61:
        /*0038*/ 	.byte	0x04, 0x17
        /*003a*/ 	.short	(.L_63 - .L_62)
.L_62:
        /*003c*/ 	.word	0x00000000
        /*0040*/ 	.short	0x0001
        /*0042*/ 	.short	0x0008
        /*0044*/ 	.byte	0x00, 0xf5, 0x21, 0x00


	//----- nvinfo : EIATTR_KPARAM_INFO
	.align		4
.L_63:
        /*0048*/ 	.byte	0x04, 0x17
        /*004a*/ 	.short	(.L_65 - .L_64)
.L_64:
        /*004c*/ 	.word	0x00000000
        /*0050*/ 	.short	0x0000
        /*0052*/ 	.short	0x0000
        /*0054*/ 	.byte	0x00, 0xf5, 0x21, 0x00


	//----- nvinfo : EIATTR_SPARSE_MMA_MASK
	.align		4
.L_65:
        /*0058*/ 	.byte	0x03, 0x50
        /*005a*/ 	.short	0x0000


	//----- nvinfo : EIATTR_MAXREG_COUNT
	.align		4
        /*005c*/ 	.byte	0x03, 0x1b
        /*005e*/ 	.short	0x00ff


	//----- nvinfo : EIATTR_MERCURY_ISA_VERSION
	.align		4
        /*0060*/ 	.byte	0x03, 0x5f
        /*0062*/ 	.short	0x0101


	//----- nvinfo : EIATTR_VRC_CTA_INIT_COUNT
	.align		4
        /*0064*/ 	.byte	0x02, 0x4a
	.zero		1
	.zero		1


	//----- nvinfo : EIATTR_EXIT_INSTR_OFFSETS
	.align		4
        /*0068*/ 	.byte	0x04, 0x1c
        /*006a*/ 	.short	(.L_67 - .L_66)


	//   ....[0]....
.L_66:
        /*006c*/ 	.word	0x00000010


	//----- nvinfo : EIATTR_CBANK_PARAM_SIZE
	.align		4
.L_67:
        /*0070*/ 	.byte	0x03, 0x19
        /*0072*/ 	.short	0x0028


	//----- nvinfo : EIATTR_PARAM_CBANK
	.align		4
        /*0074*/ 	.byte	0x04, 0x0a
        /*0076*/ 	.short	(.L_69 - .L_68)
	.align		4
.L_68:
        /*0078*/ 	.word	index@(.nv.constant0._Z17per_row_AB_kernelPlS_S_ll)
        /*007c*/ 	.short	0x0380
        /*007e*/ 	.short	0x0028


	//----- nvinfo : EIATTR_SW_WAR
	.align		4
.L_69:
        /*0080*/ 	.byte	0x04, 0x36
        /*0082*/ 	.short	(.L_71 - .L_70)
.L_70:
        /*0084*/ 	.word	0x00000008
.L_71:


//--------------------- .nv.callgraph             --------------------------
	.section	.nv.callgraph,"",@"SHT_CUDA_CALLGRAPH"
	.align	4
	.sectionentsize	8
	.align		4
        /*0000*/ 	.word	0x00000000
	.align		4
        /*0004*/ 	.word	0xffffffff
	.align		4
        /*0008*/ 	.word	0x00000000
	.align		4
        /*000c*/ 	.word	0xfffffffe
	.align		4
        /*0010*/ 	.word	0x00000000
	.align		4
        /*0014*/ 	.word	0xfffffffd
	.align		4
        /*0018*/ 	.word	0x00000000
	.align		4
        /*001c*/ 	.word	0xfffffffc


//--------------------- .text._Z18per_element_kernelPlS_S_ll --------------------------
	.section	.text._Z18per_element_kernelPlS_S_ll,"ax",@progbits
	.align	128
        .global         _Z18per_element_kernelPlS_S_ll
        .type           _Z18per_element_kernelPlS_S_ll,@function
        .size           _Z18per_element_kernelPlS_S_ll,(.L_x_3 - _Z18per_element_kernelPlS_S_ll)
        .other          _Z18per_element_kernelPlS_S_ll,@"STO_CUDA_ENTRY STV_DEFAULT"
_Z18per_element_kernelPlS_S_ll:
.text._Z18per_element_kernelPlS_S_ll:
[----:B------:R-:W-:Y:S01]  /*0000*/  LDC R1, c[0x0][0x37c] ;  /* 0x0000df00ff017b82 */ /* 0x000fe20000000800 */
[----:B------:R-:W-:Y:S05]  /*0010*/  EXIT ;  /* 0x000000000000794d */ /* 0x000fea0003800000 */
.L_x_0:
[----:B------:R-:W-:-:S00]  /*0020*/  BRA `(.L_x_0) ;  /* 0xfffffffc00fc7947 */ /* 0x000fc0000383ffff */
[----:B------:R-:W-:-:S00]  /*0030*/  NOP ;  /* 0x0000000000007918 */ /* 0x000fc00000000000 */
        /* <DEDUP_REMOVED lines=12> */
.L_x_3:


//--------------------- .text._Z20per_column_AB_kernelPlS_S_ll --------------------------
	.section	.text._Z20per_column_AB_kernelPlS_S_ll,"ax",@progbits
	.align	128
        .global         _Z20per_column_AB_kernelPlS_S_ll
        .type           _Z20per_column_AB_kernelPlS_S_ll,@function
        .size           _Z20per_column_AB_kernelPlS_S_ll,(.L_x_4 - _Z20per_column_AB_kernelPlS_S_ll)
        .other          _Z20per_column_AB_kernelPlS_S_ll,@"STO_CUDA_ENTRY STV_DEFAULT"
_Z20per_column_AB_kernelPlS_S_ll:
.text._Z20per_column_AB_kernelPlS_S_ll:
[----:B------:R-:W-:Y:S01]  /*0000*/  LDC R1, c[0x0][0x37c] ;  /* 0x0000df00ff017b82 */ /* 0x000fe20000000800 */
[----:B------:R-:W-:Y:S05]  /*0010*/  EXIT ;  /* 0x000000000000794d */ /* 0x000fea0003800000 */
.L_x_1:
        /* <DEDUP_REMOVED lines=14> */
.L_x_4:


//--------------------- .text._Z17per_row_AB_kernelPlS_S_ll --------------------------
	.section	.text._Z17per_row_AB_kernelPlS_S_ll,"ax",@progbits
	.align	128
        .global         _Z17per_row_AB_kernelPlS_S_ll
        .type           _Z17per_row_AB_kernelPlS_S_ll,@function
        .size           _Z17per_row_AB_kernelPlS_S_ll,(.L_x_5 - _Z17per_row_AB_kernelPlS_S_ll)
        .other          _Z17per_row_AB_kernelPlS_S_ll,@"STO_CUDA_ENTRY STV_DEFAULT"
_Z17per_row_AB_kernelPlS_S_ll:
.text._Z17per_row_AB_kernelPlS_S_ll:
[----:B------:R-:W-:Y:S01]  /*0000*/  LDC R1, c[0x0][0x37c] ;  /* 0x0000df00ff017b82 */ /* 0x000fe20000000800 */
[----:B------:R-:W-:Y:S05]  /*0010*/  EXIT ;  /* 0x000000000000794d */ /* 0x000fea0003800000 */
.L_x_2:
        /* <DEDUP_REMOVED lines=14> */
.L_x_5:


//--------------------- .nv.shared.reserved.0     --------------------------
	.section	.nv.shared.reserved.0,"aw",@nobits
	.weak		__nv_reservedSMEM_offset_0_alias
	.size		__nv_reservedSMEM_offset_0_alias, 0, 64
	.other		__nv_reservedSMEM_offset_0_alias,@"STO_CUDA_RESERVED_SHARED STV_DEFAULT"
__nv_reservedSMEM_offset_0_alias:
	.zero		0
	.zero		64


//--------------------- .nv.constant0._Z18per_element_kernelPlS_S_ll --------------------------
	.section	.nv.constant0._Z18per_element_kernelPlS_S_ll,"a",@progbits
	.sectionflags	@""
	.align	4
.nv.constant0._Z18per_element_kernelPlS_S_ll:
	.zero		936


//--------------------- .nv.constant0._Z20per_column_AB_kernelPlS_S_ll --------------------------
	.section	.nv.constant0._Z20per_column_AB_kernelPlS_S_ll,"a",@progbits
	.sectionflags	@""
	.align	4
.nv.constant0._Z20per_column_AB_kernelPlS_S_ll:
	.zero		936


//--------------------- .nv.constant0._Z17per_row_AB_kernelPlS_S_ll --------------------------
	.section	.nv.constant0._Z17per_row_AB_kernelPlS_S_ll,"a",@progbits
	.sectionflags	@""
	.align	4
.nv.constant0._Z17per_row_AB_kernelPlS_S_ll:
	.zero		936


//--------------------- SYMBOLS --------------------------

	.type		.nv.reservedSmem.offset0,@object
	.size		.nv.reservedSmem.offset0,0x4
